//
// Generated by NVIDIA NVVM Compiler
//
// Compiler Build ID: CL-36424714
// Cuda compilation tools, release 13.0, V13.0.88
// Based on NVVM 20.0.0
//

.version 9.0
.target sm_100
.address_size 64

	// .globl	_Z11convolutionPiS_S_iiii

.visible .entry _Z11convolutionPiS_S_iiii(
	.param .u64 .ptr .align 1 _Z11convolutionPiS_S_iiii_param_0,
	.param .u64 .ptr .align 1 _Z11convolutionPiS_S_iiii_param_1,
	.param .u64 .ptr .align 1 _Z11convolutionPiS_S_iiii_param_2,
	.param .u32 _Z11convolutionPiS_S_iiii_param_3,
	.param .u32 _Z11convolutionPiS_S_iiii_param_4,
	.param .u32 _Z11convolutionPiS_S_iiii_param_5,
	.param .u32 _Z11convolutionPiS_S_iiii_param_6
)
{
	.reg .pred 	%p<26>;
	.reg .b32 	%r<149>;
	.reg .b64 	%rd<21>;

	ld.param.u64 	%rd7, [_Z11convolutionPiS_S_iiii_param_0];
	ld.param.u64 	%rd6, [_Z11convolutionPiS_S_iiii_param_2];
	ld.param.u32 	%r47, [_Z11convolutionPiS_S_iiii_param_3];
	ld.param.u32 	%r48, [_Z11convolutionPiS_S_iiii_param_4];
	ld.param.u32 	%r49, [_Z11convolutionPiS_S_iiii_param_5];
	ld.param.u32 	%r50, [_Z11convolutionPiS_S_iiii_param_6];
	cvta.to.global.u64 	%rd1, %rd7;
	mov.u32 	%r51, %ctaid.y;
	mov.u32 	%r52, %ntid.y;
	mov.u32 	%r53, %tid.y;
	mad.lo.s32 	%r1, %r51, %r52, %r53;
	mov.u32 	%r54, %ctaid.x;
	mov.u32 	%r55, %ntid.x;
	mov.u32 	%r56, %tid.x;
	mad.lo.s32 	%r2, %r54, %r55, %r56;
	setp.ge.s32 	%p2, %r1, %r47;
	setp.ge.s32 	%p3, %r2, %r48;
	or.pred  	%p4, %p2, %p3;
	@%p4 bra 	$L__BB0_21;
	shr.u32 	%r58, %r50, 31;
	add.s32 	%r59, %r50, %r58;
	shr.s32 	%r3, %r59, 1;
	neg.s32 	%r4, %r3;
	setp.lt.s32 	%p5, %r50, -1;
	mov.b32 	%r147, 0;
	@%p5 bra 	$L__BB0_20;
	and.b32  	%r5, %r49, 15;
	and.b32  	%r6, %r49, 7;
	and.b32  	%r7, %r49, 2147483632;
	and.b32  	%r8, %r49, 3;
	neg.s32 	%r9, %r7;
	add.s64 	%rd2, %rd1, 32;
	cvta.to.global.u64 	%rd3, %rd6;
	mov.b32 	%r147, 0;
	mov.u32 	%r131, %r4;
$L__BB0_3:
	add.s32 	%r61, %r131, %r1;
	setp.gt.s32 	%p6, %r61, -1;
	setp.lt.s32 	%p7, %r61, %r47;
	and.pred  	%p1, %p6, %p7;
	mul.lo.s32 	%r13, %r61, %r48;
	add.s32 	%r62, %r131, %r3;
	mad.lo.s32 	%r14, %r62, %r50, %r3;
	mov.u32 	%r133, %r4;
$L__BB0_4:
	mov.u32 	%r15, %r133;
	setp.lt.s32 	%p8, %r49, 1;
	add.s32 	%r17, %r15, %r2;
	setp.gt.s32 	%p9, %r17, -1;
	setp.lt.s32 	%p10, %r17, %r48;
	and.pred  	%p11, %p9, %p10;
	and.pred  	%p12, %p1, %p11;
	not.pred 	%p13, %p12;
	or.pred  	%p14, %p13, %p8;
	@%p14 bra 	$L__BB0_18;
	setp.lt.u32 	%p15, %r49, 16;
	add.s32 	%r65, %r17, %r13;
	mul.lo.s32 	%r18, %r65, %r49;
	add.s32 	%r66, %r14, %r15;
	mul.wide.s32 	%rd8, %r66, 4;
	add.s64 	%rd9, %rd3, %rd8;
	ld.global.u32 	%r19, [%rd9];
	mov.b32 	%r142, 0;
	@%p15 bra 	$L__BB0_8;
	mov.u32 	%r135, %r18;
	mov.u32 	%r136, %r9;
$L__BB0_7:
	.pragma "nounroll";
	mul.wide.s32 	%rd10, %r135, 4;
	add.s64 	%rd11, %rd2, %rd10;
	ld.global.u32 	%r67, [%rd11+-32];
	mad.lo.s32 	%r68, %r19, %r67, %r147;
	ld.global.u32 	%r69, [%rd11+-28];
	mad.lo.s32 	%r70, %r19, %r69, %r68;
	ld.global.u32 	%r71, [%rd11+-24];
	mad.lo.s32 	%r72, %r19, %r71, %r70;
	ld.global.u32 	%r73, [%rd11+-20];
	mad.lo.s32 	%r74, %r19, %r73, %r72;
	ld.global.u32 	%r75, [%rd11+-16];
	mad.lo.s32 	%r76, %r19, %r75, %r74;
	ld.global.u32 	%r77, [%rd11+-12];
	mad.lo.s32 	%r78, %r19, %r77, %r76;
	ld.global.u32 	%r79, [%rd11+-8];
	mad.lo.s32 	%r80, %r19, %r79, %r78;
	ld.global.u32 	%r81, [%rd11+-4];
	mad.lo.s32 	%r82, %r19, %r81, %r80;
	ld.global.u32 	%r83, [%rd11];
	mad.lo.s32 	%r84, %r19, %r83, %r82;
	ld.global.u32 	%r85, [%rd11+4];
	mad.lo.s32 	%r86, %r19, %r85, %r84;
	ld.global.u32 	%r87, [%rd11+8];
	mad.lo.s32 	%r88, %r19, %r87, %r86;
	ld.global.u32 	%r89, [%rd11+12];
	mad.lo.s32 	%r90, %r19, %r89, %r88;
	ld.global.u32 	%r91, [%rd11+16];
	mad.lo.s32 	%r92, %r19, %r91, %r90;
	ld.global.u32 	%r93, [%rd11+20];
	mad.lo.s32 	%r94, %r19, %r93, %r92;
	ld.global.u32 	%r95, [%rd11+24];
	mad.lo.s32 	%r96, %r19, %r95, %r94;
	ld.global.u32 	%r97, [%rd11+28];
	mad.lo.s32 	%r147, %r19, %r97, %r96;
	add.s32 	%r136, %r136, 16;
	add.s32 	%r135, %r135, 16;
	setp.ne.s32 	%p16, %r136, 0;
	mov.u32 	%r142, %r7;
	@%p16 bra 	$L__BB0_7;
$L__BB0_8:
	setp.eq.s32 	%p17, %r5, 0;
	@%p17 bra 	$L__BB0_18;
	add.s32 	%r99, %r5, -1;
	setp.lt.u32 	%p18, %r99, 7;
	@%p18 bra 	$L__BB0_11;
	add.s32 	%r100, %r142, %r18;
	mul.wide.s32 	%rd12, %r100, 4;
	add.s64 	%rd13, %rd1, %rd12;
	ld.global.u32 	%r101, [%rd13];
	mad.lo.s32 	%r102, %r19, %r101, %r147;
	ld.global.u32 	%r103, [%rd13+4];
	mad.lo.s32 	%r104, %r19, %r103, %r102;
	ld.global.u32 	%r105, [%rd13+8];
	mad.lo.s32 	%r106, %r19, %r105, %r104;
	ld.global.u32 	%r107, [%rd13+12];
	mad.lo.s32 	%r108, %r19, %r107, %r106;
	ld.global.u32 	%r109, [%rd13+16];
	mad.lo.s32 	%r110, %r19, %r109, %r108;
	ld.global.u32 	%r111, [%rd13+20];
	mad.lo.s32 	%r112, %r19, %r111, %r110;
	ld.global.u32 	%r113, [%rd13+24];
	mad.lo.s32 	%r114, %r19, %r113, %r112;
	ld.global.u32 	%r115, [%rd13+28];
	mad.lo.s32 	%r147, %r19, %r115, %r114;
	add.s32 	%r142, %r142, 8;
$L__BB0_11:
	setp.eq.s32 	%p19, %r6, 0;
	@%p19 bra 	$L__BB0_18;
	add.s32 	%r117, %r6, -1;
	setp.lt.u32 	%p20, %r117, 3;
	@%p20 bra 	$L__BB0_14;
	add.s32 	%r118, %r142, %r18;
	mul.wide.s32 	%rd14, %r118, 4;
	add.s64 	%rd15, %rd1, %rd14;
	ld.global.u32 	%r119, [%rd15];
	mad.lo.s32 	%r120, %r19, %r119, %r147;
	ld.global.u32 	%r121, [%rd15+4];
	mad.lo.s32 	%r122, %r19, %r121, %r120;
	ld.global.u32 	%r123, [%rd15+8];
	mad.lo.s32 	%r124, %r19, %r123, %r122;
	ld.global.u32 	%r125, [%rd15+12];
	mad.lo.s32 	%r147, %r19, %r125, %r124;
	add.s32 	%r142, %r142, 4;
$L__BB0_14:
	setp.eq.s32 	%p21, %r8, 0;
	@%p21 bra 	$L__BB0_18;
	setp.eq.s32 	%p22, %r8, 1;
	add.s32 	%r126, %r142, %r18;
	mul.wide.s32 	%rd16, %r126, 4;
	add.s64 	%rd4, %rd1, %rd16;
	ld.global.u32 	%r127, [%rd4];
	mad.lo.s32 	%r147, %r19, %r127, %r147;
	@%p22 bra 	$L__BB0_18;
	setp.eq.s32 	%p23, %r8, 2;
	ld.global.u32 	%r128, [%rd4+4];
	mad.lo.s32 	%r147, %r19, %r128, %r147;
	@%p23 bra 	$L__BB0_18;
	ld.global.u32 	%r129, [%rd4+8];
	mad.lo.s32 	%r147, %r19, %r129, %r147;
$L__BB0_18:
	add.s32 	%r133, %r15, 1;
	abs.s32 	%r44, %r3;
	setp.ne.s32 	%p24, %r15, %r44;
	@%p24 bra 	$L__BB0_4;
	add.s32 	%r45, %r131, 1;
	setp.ne.s32 	%p25, %r131, %r44;
	mov.u32 	%r131, %r45;
	@%p25 bra 	$L__BB0_3;
$L__BB0_20:
	ld.param.u64 	%rd20, [_Z11convolutionPiS_S_iiii_param_1];
	mad.lo.s32 	%r130, %r48, %r1, %r2;
	cvta.to.global.u64 	%rd17, %rd20;
	mul.wide.s32 	%rd18, %r130, 4;
	add.s64 	%rd19, %rd17, %rd18;
	st.global.u32 	[%rd19], %r147;
$L__BB0_21:
	ret;

}


// ===== COMPILED SASS (sm_100) =====

	.target	sm_100

	.elftype	@"ET_EXEC"


//--------------------- .note.nv.tkinfo           --------------------------
	.section	.note.nv.tkinfo,"",@"SHT_NOTE"
	.sectionflags	@"SHF_NOTE_NV_TKINFO"
	.tkinfo
        /*0018*/ 	.word	0x00000002
        /*0030*/ 	.string	""
        /*0030*/ 	.string	"ptxas"
        /*0030*/ 	.string	"Cuda compilation tools, release 13.0, V13.0.88"
        /*0030*/ 	.string	"Build cuda_13.0.r13.0/compiler.36424714_0"
        /*0030*/ 	.string	"-arch sm_100 -m 64 "



//--------------------- .note.nv.cuinfo           --------------------------
	.section	.note.nv.cuinfo,"",@"SHT_NOTE"
	.sectionflags	@"SHF_NOTE_NV_CUINFO"
        /*0018*/ 	.short	0x0002
        /*001a*/ 	.short	0x0064
        /*001c*/ 	.short	0x0082
	.zero		2


//--------------------- .nv.info                  --------------------------
	.section	.nv.info,"",@"SHT_CUDA_INFO"
	.align	4


	//----- nvinfo : EIATTR_REGCOUNT
	.align		4
        /*0000*/ 	.byte	0x04, 0x2f
        /*0002*/ 	.short	(.L_1 - .L_0)
	.align		4
.L_0:
        /*0004*/ 	.word	index@(_Z11convolutionPiS_S_iiii)
        /*0008*/ 	.word	0x00000020


	//----- nvinfo : EIATTR_FRAME_SIZE
	.align		4
.L_1:
        /*000c*/ 	.byte	0x04, 0x11
        /*000e*/ 	.short	(.L_3 - .L_2)
	.align		4
.L_2:
        /*0010*/ 	.word	index@(_Z11convolutionPiS_S_iiii)
        /*0014*/ 	.word	0x00000000


	//----- nvinfo : EIATTR_MIN_STACK_SIZE
	.align		4
.L_3:
        /*0018*/ 	.byte	0x04, 0x12
        /*001a*/ 	.short	(.L_5 - .L_4)
	.align		4
.L_4:
        /*001c*/ 	.word	index@(_Z11convolutionPiS_S_iiii)
        /*0020*/ 	.word	0x00000000
.L_5:


//--------------------- .nv.compat                --------------------------
	.section	.nv.compat,"",@"SHT_CUDA_COMPAT_INFO"
	.align	4
        /*0000*/ 	.byte	0x02, 0x09, 0x00, 0x00, 0x02, 0x02, 0x01, 0x00, 0x02, 0x05, 0x05, 0x00, 0x03, 0x07, 0x01, 0x01
        /*0010*/ 	.byte	0x02, 0x03, 0x00, 0x00, 0x02, 0x06, 0x01, 0x00, 0x04, 0x0b, 0x08, 0x00, 0x09, 0x00, 0x00, 0x00
        /*0020*/ 	.byte	0x00, 0x00, 0x00, 0x00


//--------------------- .nv.info._Z11convolutionPiS_S_iiii --------------------------
	.section	.nv.info._Z11convolutionPiS_S_iiii,"",@"SHT_CUDA_INFO"
	.sectionflags	@""
	.align	4


	//----- nvinfo : EIATTR_CUDA_API_VERSION
	.align		4
        /*0000*/ 	.byte	0x04, 0x37
        /*0002*/ 	.short	(.L_7 - .L_6)
.L_6:
        /*0004*/ 	.word	0x00000082


	//----- nvinfo : EIATTR_KPARAM_INFO
	.align		4
.L_7:
        /*0008*/ 	.byte	0x04, 0x17
        /*000a*/ 	.short	(.L_9 - .L_8)
.L_8:
        /*000c*/ 	.word	0x00000000
        /*0010*/ 	.short	0x0006
        /*0012*/ 	.short	0x0024
        /*0014*/ 	.byte	0x00, 0xf0, 0x11, 0x00


	//----- nvinfo : EIATTR_KPARAM_INFO
	.align		4
.L_9:
        /*0018*/ 	.byte	0x04, 0x17
        /*001a*/ 	.short	(.L_11 - .L_10)
.L_10:
        /*001c*/ 	.word	0x00000000
        /*0020*/ 	.short	0x0005
        /*0022*/ 	.short	0x0020
        /*0024*/ 	.byte	0x00, 0xf0, 0x11, 0x00


	//----- nvinfo : EIATTR_KPARAM_INFO
	.align		4
.L_11:
        /*0028*/ 	.byte	0x04, 0x17
        /*002a*/ 	.short	(.L_13 - .L_12)
.L_12:
        /*002c*/ 	.word	0x00000000
        /*0030*/ 	.short	0x0004
        /*0032*/ 	.short	0x001c
        /*0034*/ 	.byte	0x00, 0xf0, 0x11, 0x00


	//----- nvinfo : EIATTR_KPARAM_INFO
	.align		4
.L_13:
        /*0038*/ 	.byte	0x04, 0x17
        /*003a*/ 	.short	(.L_15 - .L_14)
.L_14:
        /*003c*/ 	.word	0x00000000
        /*0040*/ 	.short	0x0003
        /*0042*/ 	.short	0x0018
        /*0044*/ 	.byte	0x00, 0xf0, 0x11, 0x00


	//----- nvinfo : EIATTR_KPARAM_INFO
	.align		4
.L_15:
        /*0048*/ 	.byte	0x04, 0x17
        /*004a*/ 	.short	(.L_17 - .L_16)
.L_16:
        /*004c*/ 	.word	0x00000000
        /*0050*/ 	.short	0x0002
        /*0052*/ 	.short	0x0010
        /*0054*/ 	.byte	0x00, 0xf5, 0x21, 0x00


	//----- nvinfo : EIATTR_KPARAM_INFO
	.align		4
.L_17:
        /*0058*/ 	.byte	0x04, 0x17
        /*005a*/ 	.short	(.L_19 - .L_18)
.L_18:
        /*005c*/ 	.word	0x00000000
        /*0060*/ 	.short	0x0001
        /*0062*/ 	.short	0x0008
        /*0064*/ 	.byte	0x00, 0xf5, 0x21, 0x00


	//----- nvinfo : EIATTR_KPARAM_INFO
	.align		4
.L_19:
        /*0068*/ 	.byte	0x04, 0x17
        /*006a*/ 	.short	(.L_21 - .L_20)
.L_20:
        /*006c*/ 	.word	0x00000000
        /*0070*/ 	.short	0x0000
        /*0072*/ 	.short	0x0000
        /*0074*/ 	.byte	0x00, 0xf5, 0x21, 0x00


	//----- nvinfo : EIATTR_SPARSE_MMA_MASK
	.align		4
.L_21:
        /*0078*/ 	.byte	0x03, 0x50
        /*007a*/ 	.short	0x0000


	//----- nvinfo : EIATTR_MAXREG_COUNT
	.align		4
        /*007c*/ 	.byte	0x03, 0x1b
        /*007e*/ 	.short	0x00ff


	//----- nvinfo : EIATTR_MERCURY_ISA_VERSION
	.align		4
        /*0080*/ 	.byte	0x03, 0x5f
        /*0082*/ 	.short	0x0101


	//----- nvinfo : EIATTR_VRC_CTA_INIT_COUNT
	.align		4
        /*0084*/ 	.byte	0x02, 0x4a
	.zero		1
	.zero		1


	//----- nvinfo : EIATTR_EXIT_INSTR_OFFSETS
	.align		4
        /*0088*/ 	.byte	0x04, 0x1c
        /*008a*/ 	.short	(.L_23 - .L_22)


	//   ....[0]....
.L_22:
        /*008c*/ 	.word	0x000000c0


	//   ....[1]....
        /*0090*/ 	.word	0x00000a90


	//----- nvinfo : EIATTR_CRS_STACK_SIZE
	.align		4
.L_23:
        /*0094*/ 	.byte	0x04, 0x1e
        /*0096*/ 	.short	(.L_25 - .L_24)
.L_24:
        /*0098*/ 	.word	0x00000000


	//----- nvinfo : EIATTR_CBANK_PARAM_SIZE
	.align		4
.L_25:
        /*009c*/ 	.byte	0x03, 0x19
        /*009e*/ 	.short	0x0028


	//----- nvinfo : EIATTR_PARAM_CBANK
	.align		4
        /*00a0*/ 	.byte	0x04, 0x0a
        /*00a2*/ 	.short	(.L_27 - .L_26)
	.align		4
.L_26:
        /*00a4*/ 	.word	index@(.nv.constant0._Z11convolutionPiS_S_iiii)
        /*00a8*/ 	.short	0x0380
        /*00aa*/ 	.short	0x0028


	//----- nvinfo : EIATTR_SW_WAR
	.align		4
.L_27:
        /*00ac*/ 	.byte	0x04, 0x36
        /*00ae*/ 	.short	(.L_29 - .L_28)
.L_28:
        /*00b0*/ 	.word	0x00000008
.L_29:


//--------------------- .nv.callgraph             --------------------------
	.section	.nv.callgraph,"",@"SHT_CUDA_CALLGRAPH"
	.align	4
	.sectionentsize	8
	.align		4
        /*0000*/ 	.word	0x00000000
	.align		4
        /*0004*/ 	.word	0xffffffff
	.align		4
        /*0008*/ 	.word	0x00000000
	.align		4
        /*000c*/ 	.word	0xfffffffe
	.align		4
        /*0010*/ 	.word	0x00000000
	.align		4
        /*0014*/ 	.word	0xfffffffd
	.align		4
        /*0018*/ 	.word	0x00000000
	.align		4
        /*001c*/ 	.word	0xfffffffc


//--------------------- .text._Z11convolutionPiS_S_iiii --------------------------
	.section	.text._Z11convolutionPiS_S_iiii,"ax",@progbits
	.align	128
        .global         _Z11convolutionPiS_S_iiii
        .type           _Z11convolutionPiS_S_iiii,@function
        .size           _Z11convolutionPiS_S_iiii,(.L_x_10 - _Z11convolutionPiS_S_iiii)
        .other          _Z11convolutionPiS_S_iiii,@"STO_CUDA_ENTRY STV_DEFAULT"
_Z11convolutionPiS_S_iiii:
.text._Z11convolutionPiS_S_iiii:
[----:B------:R-:W-:Y:S01]  /*0000*/  LDC R1, c[0x0][0x37c] ;  /* 0x0000df00ff017b82 */ /* 0x000fe20000000800 */
[----:B------:R-:W0:Y:S07]  /*0010*/  S2R R5, SR_TID.X ;  /* 0x0000000000057919 */ /* 0x000e2e0000002100 */
[----:B------:R-:W1:Y:S01]  /*0020*/  LDC R3, c[0x0][0x364] ;  /* 0x0000d900ff037b82 */ /* 0x000e620000000800 */
[----:B------:R-:W2:Y:S01]  /*0030*/  LDCU.64 UR8, c[0x0][0x398] ;  /* 0x00007300ff0877ac */ /* 0x000ea20008000a00 */
[----:B------:R-:W1:Y:S06]  /*0040*/  S2R R2, SR_TID.Y ;  /* 0x0000000000027919 */ /* 0x000e6c0000002200 */
[----:B------:R-:W0:Y:S08]  /*0050*/  S2UR UR5, SR_CTAID.X ;  /* 0x00000000000579c3 */ /* 0x000e300000002500 */
[----:B------:R-:W0:Y:S08]  /*0060*/  LDC R0, c[0x0][0x360] ;  /* 0x0000d800ff007b82 */ /* 0x000e300000000800 */
[----:B------:R-:W1:Y:S01]  /*0070*/  S2UR UR4, SR_CTAID.Y ;  /* 0x00000000000479c3 */ /* 0x000e620000002600 */
[----:B0-----:R-:W-:-:S05]  /*0080*/  IMAD R0, R0, UR5, R5 ;  /* 0x0000000500007c24 */ /* 0x001fca000f8e0205 */
[----:B--2---:R-:W-:Y:S01]  /*0090*/  ISETP.GE.AND P0, PT, R0, UR9, PT ;  /* 0x0000000900007c0c */ /* 0x004fe2000bf06270 */
[----:B-1----:R-:W-:-:S05]  /*00a0*/  IMAD R3, R3, UR4, R2 ;  /* 0x0000000403037c24 */ /* 0x002fca000f8e0202 */
[----:B------:R-:W-:-:S13]  /*00b0*/  ISETP.GE.OR P0, PT, R3, UR8, P0 ;  /* 0x0000000803007c0c */ /* 0x000fda0008706670 */
[----:B------:R-:W-:Y:S05]  /*00c0*/  @P0 EXIT ;  /* 0x000000000000094d */ /* 0x000fea0003800000 */
[----:B------:R-:W0:Y:S01]  /*00d0*/  LDC R2, c[0x0][0x3a4] ;  /* 0x0000e900ff027b82 */ /* 0x000e220000000800 */
[----:B------:R-:W1:Y:S01]  /*00e0*/  LDCU.64 UR6, c[0x0][0x358] ;  /* 0x00006b00ff0677ac */ /* 0x000e620008000a00 */
[----:B------:R-:W-:Y:S01]  /*00f0*/  HFMA2 R19, -RZ, RZ, 0, 0 ;  /* 0x00000000ff137431 */ /* 0x000fe200000001ff */
[C---:B0-----:R-:W-:Y:S02]  /*0100*/  ISETP.GE.AND P0, PT, R2.reuse, -0x1, PT ;  /* 0xffffffff0200780c */ /* 0x041fe40003f06270 */
[----:B------:R-:W-:-:S11]  /*0110*/  LEA.HI R2, R2, R2, RZ, 0x1 ;  /* 0x0000000202027211 */ /* 0x000fd600078f08ff */
[----:B-1----:R-:W-:Y:S05]  /*0120*/  @!P0 BRA `(.L_x_0) ;  /* 0x0000000800488947 */ /* 0x002fea0003800000 */
[----:B------:R-:W0:Y:S01]  /*0130*/  LDC R8, c[0x0][0x3a0] ;  /* 0x0000e800ff087b82 */ /* 0x000e220000000800 */
[----:B------:R-:W1:Y:S01]  /*0140*/  LDCU.64 UR4, c[0x0][0x380] ;  /* 0x00007000ff0477ac */ /* 0x000e620008000a00 */
[----:B------:R-:W-:Y:S02]  /*0150*/  SHF.R.S32.HI R2, RZ, 0x1, R2 ;  /* 0x00000001ff027819 */ /* 0x000fe40000011402 */
[----:B------:R-:W-:Y:S02]  /*0160*/  MOV R19, RZ ;  /* 0x000000ff00137202 */ /* 0x000fe40000000f00 */
[----:B------:R-:W-:-:S05]  /*0170*/  IADD3 R4, PT, PT, -R2, RZ, RZ ;  /* 0x000000ff02047210 */ /* 0x000fca0007ffe1ff */
[----:B------:R-:W-:Y:S01]  /*0180*/  IMAD.MOV.U32 R9, RZ, RZ, R4 ;  /* 0x000000ffff097224 */ /* 0x000fe200078e0004 */
[----:B-1----:R-:W-:-:S04]  /*0190*/  UIADD3 UR4, UP0, UPT, UR4, 0x20, URZ ;  /* 0x0000002004047890 */ /* 0x002fc8000ff1e0ff */
[----:B------:R-:W-:Y:S01]  /*01a0*/  UIADD3.X UR5, UPT, UPT, URZ, UR5, URZ, UP0, !UPT ;  /* 0x00000005ff057290 */ /* 0x000fe200087fe4ff */
[C---:B0-----:R-:W-:Y:S02]  /*01b0*/  LOP3.LUT R6, R8.reuse, 0x7ffffff0, RZ, 0xc0, !PT ;  /* 0x7ffffff008067812 */ /* 0x041fe400078ec0ff */
[C---:B------:R-:W-:Y:S02]  /*01c0*/  LOP3.LUT R5, R8.reuse, 0xf, RZ, 0xc0, !PT ;  /* 0x0000000f08057812 */ /* 0x040fe400078ec0ff */
[C---:B------:R-:W-:Y:S02]  /*01d0*/  LOP3.LUT R7, R8.reuse, 0x7, RZ, 0xc0, !PT ;  /* 0x0000000708077812 */ /* 0x040fe400078ec0ff */
[----:B------:R-:W-:Y:S02]  /*01e0*/  LOP3.LUT R8, R8, 0x3, RZ, 0xc0, !PT ;  /* 0x0000000308087812 */ /* 0x000fe400078ec0ff */
[----:B------:R-:W-:-:S07]  /*01f0*/  IADD3 R10, PT, PT, -R6, RZ, RZ ;  /* 0x000000ff060a7210 */ /* 0x000fce0007ffe1ff */
.L_x_8:
[----:B------:R-:W0:Y:S01]  /*0200*/  LDCU UR8, c[0x0][0x398] ;  /* 0x00007300ff0877ac */ /* 0x000e220008000800 */
[-C--:B------:R-:W-:Y:S01]  /*0210*/  IADD3 R11, PT, PT, R3, R9.reuse, RZ ;  /* 0x00000009030b7210 */ /* 0x080fe20007ffe0ff */
[----:B------:R-:W-:Y:S01]  /*0220*/  IMAD.MOV.U32 R13, RZ, RZ, R4 ;  /* 0x000000ffff0d7224 */ /* 0x000fe200078e0004 */
[----:B------:R-:W-:Y:S01]  /*0230*/  IABS R12, R2 ;  /* 0x00000002000c7213 */ /* 0x000fe20000000000 */
[----:B------:R-:W1:Y:S01]  /*0240*/  LDCU UR9, c[0x0][0x3a4] ;  /* 0x00007480ff0977ac */ /* 0x000e620008000800 */
[----:B------:R-:W-:Y:S02]  /*0250*/  IADD3 R15, PT, PT, R2, R9, RZ ;  /* 0x00000009020f7210 */ /* 0x000fe40007ffe0ff */
[C---:B------:R-:W-:Y:S02]  /*0260*/  ISETP.NE.AND P2, PT, R9.reuse, R12, PT ;  /* 0x0000000c0900720c */ /* 0x040fe40003f45270 */
[----:B------:R-:W-:Y:S02]  /*0270*/  IADD3 R9, PT, PT, R9, 0x1, RZ ;  /* 0x0000000109097810 */ /* 0x000fe40007ffe0ff */
[----:B0-----:R-:W-:-:S04]  /*0280*/  ISETP.GE.AND P0, PT, R11, UR8, PT ;  /* 0x000000080b007c0c */ /* 0x001fc8000bf06270 */
[----:B------:R-:W-:Y:S01]  /*0290*/  ISETP.GT.AND P0, PT, R11, -0x1, !P0 ;  /* 0xffffffff0b00780c */ /* 0x000fe20004704270 */
[----:B-1---5:R-:W-:-:S12]  /*02a0*/  IMAD R12, R15, UR9, R2 ;  /* 0x000000090f0c7c24 */ /* 0x022fd8000f8e0202 */
.L_x_7:
[----:B------:R-:W0:Y:S01]  /*02b0*/  LDCU UR9, c[0x0][0x39c] ;  /* 0x00007380ff0977ac */ /* 0x000e220008000800 */
[----:B------:R-:W1:Y:S01]  /*02c0*/  LDC R20, c[0x0][0x3a0] ;  /* 0x0000e800ff147b82 */ /* 0x000e620000000800 */
[----:B------:R-:W-:Y:S01]  /*02d0*/  IADD3 R18, PT, PT, R0, R13, RZ ;  /* 0x0000000d00127210 */ /* 0x000fe20007ffe0ff */
[----:B------:R-:W-:Y:S03]  /*02e0*/  BSSY.RECONVERGENT B0, `(.L_x_1) ;  /* 0x0000071000007945 */ /* 0x000fe60003800200 */
[----:B0-----:R-:W-:-:S04]  /*02f0*/  ISETP.GE.AND P1, PT, R18, UR9, PT ;  /* 0x0000000912007c0c */ /* 0x001fc8000bf26270 */
[----:B------:R-:W-:-:S04]  /*0300*/  ISETP.GT.AND P1, PT, R18, -0x1, !P1 ;  /* 0xffffffff1200780c */ /* 0x000fc80004f24270 */
[----:B------:R-:W-:-:S04]  /*0310*/  PLOP3.LUT P1, PT, P0, P1, PT, 0x80, 0x8 ;  /* 0x000000000008781c */ /* 0x000fc80000723070 */
[----:B-1----:R-:W-:-:S13]  /*0320*/  ISETP.LT.OR P1, PT, R20, 0x1, !P1 ;  /* 0x000000011400780c */ /* 0x002fda0004f21670 */
[----:B-----5:R-:W-:Y:S05]  /*0330*/  @P1 BRA `(.L_x_2) ;  /* 0x0000000400ac1947 */ /* 0x020fea0003800000 */
[----:B------:R-:W0:Y:S01]  /*0340*/  LDC.64 R14, c[0x0][0x390] ;  /* 0x0000e400ff0e7b82 */ /* 0x000e220000000a00 */
[----:B------:R-:W-:-:S05]  /*0350*/  IADD3 R17, PT, PT, R12, R13, RZ ;  /* 0x0000000d0c117210 */ /* 0x000fca0007ffe0ff */
[----:B0-----:R-:W-:-:S05]  /*0360*/  IMAD.WIDE R14, R17, 0x4, R14 ;  /* 0x00000004110e7825 */ /* 0x001fca00078e020e */
[----:B------:R0:W5:Y:S01]  /*0370*/  LDG.E R16, desc[UR6][R14.64] ;  /* 0x000000060e107981 */ /* 0x000162000c1e1900 */
[----:B------:R-:W-:Y:S01]  /*0380*/  ISETP.GE.U32.AND P1, PT, R20, 0x10, PT ;  /* 0x000000101400780c */ /* 0x000fe20003f26070 */
[----:B------:R-:W-:Y:S02]  /*0390*/  IMAD R17, R11, UR9, R18 ;  /* 0x000000090b117c24 */ /* 0x000fe4000f8e0212 */
[----:B------:R-:W-:Y:S02]  /*03a0*/  IMAD.MOV.U32 R18, RZ, RZ, RZ ;  /* 0x000000ffff127224 */ /* 0x000fe400078e00ff */
[----:B------:R-:W-:-:S08]  /*03b0*/  IMAD R17, R17, R20, RZ ;  /* 0x0000001411117224 */ /* 0x000fd000078e02ff */
[----:B0-----:R-:W-:Y:S05]  /*03c0*/  @!P1 BRA `(.L_x_3) ;  /* 0x0000000000a89947 */ /* 0x001fea0003800000 */
[----:B------:R-:W-:Y:S02]  /*03d0*/  MOV R21, R17 ;  /* 0x0000001100157202 */ /* 0x000fe40000000f00 */
[----:B------:R-:W-:-:S07]  /*03e0*/  MOV R18, R10 ;  /* 0x0000000a00127202 */ /* 0x000fce0000000f00 */
.L_x_4:
[----:B------:R-:W-:Y:S01]  /*03f0*/  MOV R14, UR4 ;  /* 0x00000004000e7c02 */ /* 0x000fe20008000f00 */
[----:B------:R-:W-:-:S04]  /*0400*/  IMAD.U32 R15, RZ, RZ, UR5 ;  /* 0x00000005ff0f7e24 */ /* 0x000fc8000f8e00ff */
[----:B------:R-:W-:-:S05]  /*0410*/  IMAD.WIDE R14, R21, 0x4, R14 ;  /* 0x00000004150e7825 */ /* 0x000fca00078e020e */
[----:B------:R-:W2:Y:S04]  /*0420*/  LDG.E R20, desc[UR6][R14.64+-0x20] ;  /* 0xffffe0060e147981 */ /* 0x000ea8000c1e1900 */
[----:B------:R-:W3:Y:S04]  /*0430*/  LDG.E R22, desc[UR6][R14.64+-0x1c] ;  /* 0xffffe4060e167981 */ /* 0x000ee8000c1e1900 */
[----:B------:R-:W4:Y:S04]  /*0440*/  LDG.E R23, desc[UR6][R14.64+-0x18] ;  /* 0xffffe8060e177981 */ /* 0x000f28000c1e1900 */
[----:B------:R-:W4:Y:S04]  /*0450*/  LDG.E R25, desc[UR6][R14.64+-0x14] ;  /* 0xffffec060e197981 */ /* 0x000f28000c1e1900 */
[----:B------:R-:W4:Y:S04]  /*0460*/  LDG.E R27, desc[UR6][R14.64+-0x10] ;  /* 0xfffff0060e1b7981 */ /* 0x000f28000c1e1900 */
[----:B------:R-:W4:Y:S01]  /*0470*/  LDG.E R29, desc[UR6][R14.64+-0xc] ;  /* 0xfffff4060e1d7981 */ /* 0x000f22000c1e1900 */
[----:B--2--5:R-:W-:-:S03]  /*0480*/  IMAD R19, R16, R20, R19 ;  /* 0x0000001410137224 */ /* 0x024fc600078e0213 */
[----:B------:R-:W2:Y:S01]  /*0490*/  LDG.E R20, desc[UR6][R14.64+-0x8] ;  /* 0xfffff8060e147981 */ /* 0x000ea2000c1e1900 */
[----:B---3--:R-:W-:-:S03]  /*04a0*/  IMAD R22, R16, R22, R19 ;  /* 0x0000001610167224 */ /* 0x008fc600078e0213 */
[----:B------:R-:W3:Y:S01]  /*04b0*/  LDG.E R19, desc[UR6][R14.64+-0x4] ;  /* 0xfffffc060e137981 */ /* 0x000ee2000c1e1900 */
[----:B----4-:R-:W-:-:S03]  /*04c0*/  IMAD R22, R16, R23, R22 ;  /* 0x0000001710167224 */ /* 0x010fc600078e0216 */
[----:B------:R-:W4:Y:S01]  /*04d0*/  LDG.E R23, desc[UR6][R14.64] ;  /* 0x000000060e177981 */ /* 0x000f22000c1e1900 */
[----:B------:R-:W-:-:S03]  /*04e0*/  IMAD R22, R16, R25, R22 ;  /* 0x0000001910167224 */ /* 0x000fc600078e0216 */
[----:B------:R-:W4:Y:S01]  /*04f0*/  LDG.E R25, desc[UR6][R14.64+0x4] ;  /* 0x000004060e197981 */ /* 0x000f22000c1e1900 */
[----:B------:R-:W-:-:S03]  /*0500*/  IMAD R22, R16, R27, R22 ;  /* 0x0000001b10167224 */ /* 0x000fc600078e0216 */
[----:B------:R-:W4:Y:S01]  /*0510*/  LDG.E R27, desc[UR6][R14.64+0x8] ;  /* 0x000008060e1b7981 */ /* 0x000f22000c1e1900 */
[----:B------:R-:W-:-:S03]  /*0520*/  IMAD R22, R16, R29, R22 ;  /* 0x0000001d10167224 */ /* 0x000fc600078e0216 */
[----:B------:R-:W4:Y:S01]  /*0530*/  LDG.E R29, desc[UR6][R14.64+0xc] ;  /* 0x00000c060e1d7981 */ /* 0x000f22000c1e1900 */
[----:B--2---:R-:W-:-:S03]  /*0540*/  IMAD R22, R16, R20, R22 ;  /* 0x0000001410167224 */ /* 0x004fc600078e0216 */
[----:B------:R-:W2:Y:S01]  /*0550*/  LDG.E R20, desc[UR6][R14.64+0x10] ;  /* 0x000010060e147981 */ /* 0x000ea2000c1e1900 */
[----:B---3--:R-:W-:-:S03]  /*0560*/  IMAD R22, R16, R19, R22 ;  /* 0x0000001310167224 */ /* 0x008fc600078e0216 */
[----:B------:R-:W3:Y:S01]  /*0570*/  LDG.E R19, desc[UR6][R14.64+0x14] ;  /* 0x000014060e137981 */ /* 0x000ee2000c1e1900 */
[----:B----4-:R-:W-:-:S03]  /*0580*/  IMAD R24, R16, R23, R22 ;  /* 0x0000001710187224 */ /* 0x010fc600078e0216 */
[----:B------:R-:W4:Y:S04]  /*0590*/  LDG.E R23, desc[UR6][R14.64+0x18] ;  /* 0x000018060e177981 */ /* 0x000f28000c1e1900 */
[----:B------:R-:W4:Y:S01]  /*05a0*/  LDG.E R22, desc[UR6][R14.64+0x1c] ;  /* 0x00001c060e167981 */ /* 0x000f22000c1e1900 */
[----:B------:R-:W-:Y:S01]  /*05b0*/  IMAD R24, R16, R25, R24 ;  /* 0x0000001910187224 */ /* 0x000fe200078e0218 */
[----:B------:R-:W-:Y:S02]  /*05c0*/  IADD3 R18, PT, PT, R18, 0x10, RZ ;  /* 0x0000001012127810 */ /* 0x000fe40007ffe0ff */
[----:B------:R-:W-:Y:S01]  /*05d0*/  IADD3 R21, PT, PT, R21, 0x10, RZ ;  /* 0x0000001015157810 */ /* 0x000fe20007ffe0ff */
[----:B------:R-:W-:Y:S01]  /*05e0*/  IMAD R24, R16, R27, R24 ;  /* 0x0000001b10187224 */ /* 0x000fe200078e0218 */
[----:B------:R-:W-:-:S03]  /*05f0*/  ISETP.NE.AND P1, PT, R18, RZ, PT ;  /* 0x000000ff1200720c */ /* 0x000fc60003f25270 */
[----:B------:R-:W-:-:S04]  /*0600*/  IMAD R29, R16, R29, R24 ;  /* 0x0000001d101d7224 */ /* 0x000fc800078e0218 */
[----:B--2---:R-:W-:-:S04]  /*0610*/  IMAD R20, R16, R20, R29 ;  /* 0x0000001410147224 */ /* 0x004fc800078e021d */
[----:B---3--:R-:W-:-:S04]  /*0620*/  IMAD R19, R16, R19, R20 ;  /* 0x0000001310137224 */ /* 0x008fc800078e0214 */
[----:B----4-:R-:W-:-:S04]  /*0630*/  IMAD R19, R16, R23, R19 ;  /* 0x0000001710137224 */ /* 0x010fc800078e0213 */
[----:B------:R-:W-:Y:S01]  /*0640*/  IMAD R19, R16, R22, R19 ;  /* 0x0000001610137224 */ /* 0x000fe200078e0213 */
[----:B------:R-:W-:Y:S06]  /*0650*/  @P1 BRA `(.L_x_4) ;  /* 0xfffffffc00641947 */ /* 0x000fec000383ffff */
[----:B------:R-:W-:-:S07]  /*0660*/  MOV R18, R6 ;  /* 0x0000000600127202 */ /* 0x000fce0000000f00 */
.L_x_3:
[----:B------:R-:W-:-:S13]  /*0670*/  ISETP.NE.AND P1, PT, R5, RZ, PT ;  /* 0x000000ff0500720c */ /* 0x000fda0003f25270 */
[----:B------:R-:W-:Y:S05]  /*0680*/  @!P1 BRA `(.L_x_2) ;  /* 0x0000000000d89947 */ /* 0x000fea0003800000 */
[----:B------:R-:W-:Y:S01]  /*0690*/  VIADD R14, R5, 0xffffffff ;  /* 0xffffffff050e7836 */ /* 0x000fe20000000000 */
[----:B------:R-:W-:-:S04]  /*06a0*/  ISETP.NE.AND P3, PT, R7, RZ, PT ;  /* 0x000000ff0700720c */ /* 0x000fc80003f65270 */
[----:B------:R-:W-:-:S13]  /*06b0*/  ISETP.GE.U32.AND P1, PT, R14, 0x7, PT ;  /* 0x000000070e00780c */ /* 0x000fda0003f26070 */
[----:B------:R-:W-:Y:S05]  /*06c0*/  @!P1 BRA `(.L_x_5) ;  /* 0x0000000000509947 */ /* 0x000fea0003800000 */
[----:B------:R-:W0:Y:S01]  /*06d0*/  LDC.64 R14, c[0x0][0x380] ;  /* 0x0000e000ff0e7b82 */ /* 0x000e220000000a00 */
[----:B------:R-:W-:-:S05]  /*06e0*/  IADD3 R21, PT, PT, R17, R18, RZ ;  /* 0x0000001211157210 */ /* 0x000fca0007ffe0ff */
[----:B0-----:R-:W-:-:S05]  /*06f0*/  IMAD.WIDE R14, R21, 0x4, R14 ;  /* 0x00000004150e7825 */ /* 0x001fca00078e020e */
[----:B------:R-:W2:Y:S04]  /*0700*/  LDG.E R20, desc[UR6][R14.64] ;  /* 0x000000060e147981 */ /* 0x000ea8000c1e1900 */
[----:B------:R-:W3:Y:S04]  /*0710*/  LDG.E R22, desc[UR6][R14.64+0x4] ;  /* 0x000004060e167981 */ /* 0x000ee8000c1e1900 */
[----:B------:R-:W4:Y:S04]  /*0720*/  LDG.E R24, desc[UR6][R14.64+0x8] ;  /* 0x000008060e187981 */ /* 0x000f28000c1e1900 */
[----:B------:R-:W4:Y:S04]  /*0730*/  LDG.E R27, desc[UR6][R14.64+0xc] ;  /* 0x00000c060e1b7981 */ /* 0x000f28000c1e1900 */
[----:B------:R-:W4:Y:S04]  /*0740*/  LDG.E R25, desc[UR6][R14.64+0x10] ;  /* 0x000010060e197981 */ /* 0x000f28000c1e1900 */
[----:B------:R-:W4:Y:S04]  /*0750*/  LDG.E R23, desc[UR6][R14.64+0x14] ;  /* 0x000014060e177981 */ /* 0x000f28000c1e1900 */
[----:B------:R-:W4:Y:S04]  /*0760*/  LDG.E R21, desc[UR6][R14.64+0x18] ;  /* 0x000018060e157981 */ /* 0x000f28000c1e1900 */
[----:B------:R-:W4:Y:S01]  /*0770*/  LDG.E R29, desc[UR6][R14.64+0x1c] ;  /* 0x00001c060e1d7981 */ /* 0x000f22000c1e1900 */
[----:B------:R-:W-:Y:S01]  /*0780*/  IADD3 R18, PT, PT, R18, 0x8, RZ ;  /* 0x0000000812127810 */ /* 0x000fe20007ffe0ff */
[----:B--2--5:R-:W-:-:S04]  /*0790*/  IMAD R19, R16, R20, R19 ;  /* 0x0000001410137224 */ /* 0x024fc800078e0213 */
[----:B---3--:R-:W-:-:S04]  /*07a0*/  IMAD R19, R16, R22, R19 ;  /* 0x0000001610137224 */ /* 0x008fc800078e0213 */
[----:B----4-:R-:W-:-:S04]  /*07b0*/  IMAD R19, R16, R24, R19 ;  /* 0x0000001810137224 */ /* 0x010fc800078e0213 */
[----:B------:R-:W-:-:S04]  /*07c0*/  IMAD R19, R16, R27, R19 ;  /* 0x0000001b10137224 */ /* 0x000fc800078e0213 */
[----:B------:R-:W-:-:S04]  /*07d0*/  IMAD R19, R16, R25, R19 ;  /* 0x0000001910137224 */ /* 0x000fc800078e0213 */
[----:B------:R-:W-:-:S04]  /*07e0*/  IMAD R19, R16, R23, R19 ;  /* 0x0000001710137224 */ /* 0x000fc800078e0213 */
[----:B------:R-:W-:-:S04]  /*07f0*/  IMAD R19, R16, R21, R19 ;  /* 0x0000001510137224 */ /* 0x000fc800078e0213 */
[----:B------:R-:W-:-:S07]  /*0800*/  IMAD R19, R16, R29, R19 ;  /* 0x0000001d10137224 */ /* 0x000fce00078e0213 */
.L_x_5:
[----:B------:R-:W-:Y:S05]  /*0810*/  @!P3 BRA `(.L_x_2) ;  /* 0x000000000074b947 */ /* 0x000fea0003800000 */
[----:B------:R-:W-:Y:S02]  /*0820*/  IADD3 R14, PT, PT, R7, -0x1, RZ ;  /* 0xffffffff070e7810 */ /* 0x000fe40007ffe0ff */
[----:B------:R-:W-:Y:S02]  /*0830*/  ISETP.NE.AND P3, PT, R8, RZ, PT ;  /* 0x000000ff0800720c */ /* 0x000fe40003f65270 */
[----:B------:R-:W-:-:S13]  /*0840*/  ISETP.GE.U32.AND P1, PT, R14, 0x3, PT ;  /* 0x000000030e00780c */ /* 0x000fda0003f26070 */
[----:B------:R-:W-:Y:S05]  /*0850*/  @!P1 BRA `(.L_x_6) ;  /* 0x0000000000309947 */ /* 0x000fea0003800000 */
[----:B------:R-:W0:Y:S01]  /*0860*/  LDC.64 R14, c[0x0][0x380] ;  /* 0x0000e000ff0e7b82 */ /* 0x000e220000000a00 */
[----:B------:R-:W-:-:S04]  /*0870*/  IMAD.IADD R21, R17, 0x1, R18 ;  /* 0x0000000111157824 */ /* 0x000fc800078e0212 */
[----:B0-----:R-:W-:-:S05]  /*0880*/  IMAD.WIDE R14, R21, 0x4, R14 ;  /* 0x00000004150e7825 */ /* 0x001fca00078e020e */
[----:B------:R-:W2:Y:S04]  /*0890*/  LDG.E R20, desc[UR6][R14.64] ;  /* 0x000000060e147981 */ /* 0x000ea8000c1e1900 */
[----:B------:R-:W3:Y:S04]  /*08a0*/  LDG.E R21, desc[UR6][R14.64+0x4] ;  /* 0x000004060e157981 */ /* 0x000ee8000c1e1900 */
[----:B------:R-:W4:Y:S04]  /*08b0*/  LDG.E R22, desc[UR6][R14.64+0x8] ;  /* 0x000008060e167981 */ /* 0x000f28000c1e1900 */
[----:B------:R-:W4:Y:S01]  /*08c0*/  LDG.E R23, desc[UR6][R14.64+0xc] ;  /* 0x00000c060e177981 */ /* 0x000f22000c1e1900 */
[----:B------:R-:W-:Y:S01]  /*08d0*/  IADD3 R18, PT, PT, R18, 0x4, RZ ;  /* 0x0000000412127810 */ /* 0x000fe20007ffe0ff */
[----:B--2--5:R-:W-:-:S04]  /*08e0*/  IMAD R19, R16, R20, R19 ;  /* 0x0000001410137224 */ /* 0x024fc800078e0213 */
[----:B---3--:R-:W-:-:S04]  /*08f0*/  IMAD R19, R16, R21, R19 ;  /* 0x0000001510137224 */ /* 0x008fc800078e0213 */
[----:B----4-:R-:W-:-:S04]  /*0900*/  IMAD R19, R16, R22, R19 ;  /* 0x0000001610137224 */ /* 0x010fc800078e0213 */
[----:B------:R-:W-:-:S07]  /*0910*/  IMAD R19, R16, R23, R19 ;  /* 0x0000001710137224 */ /* 0x000fce00078e0213 */
.L_x_6:
[----:B------:R-:W-:Y:S05]  /*0920*/  @!P3 BRA `(.L_x_2) ;  /* 0x000000000030b947 */ /* 0x000fea0003800000 */
[----:B------:R-:W0:Y:S01]  /*0930*/  LDC.64 R14, c[0x0][0x380] ;  /* 0x0000e000ff0e7b82 */ /* 0x000e220000000a00 */
[----:B------:R-:W-:-:S05]  /*0940*/  IADD3 R17, PT, PT, R17, R18, RZ ;  /* 0x0000001211117210 */ /* 0x000fca0007ffe0ff */
[----:B0-----:R-:W-:-:S05]  /*0950*/  IMAD.WIDE R14, R17, 0x4, R14 ;  /* 0x00000004110e7825 */ /* 0x001fca00078e020e */
[----:B------:R-:W2:Y:S01]  /*0960*/  LDG.E R17, desc[UR6][R14.64] ;  /* 0x000000060e117981 */ /* 0x000ea2000c1e1900 */
[----:B------:R-:W-:Y:S01]  /*0970*/  ISETP.NE.AND P1, PT, R8, 0x1, PT ;  /* 0x000000010800780c */ /* 0x000fe20003f25270 */
[----:B--2--5:R-:W-:-:S12]  /*0980*/  IMAD R19, R16, R17, R19 ;  /* 0x0000001110137224 */ /* 0x024fd800078e0213 */
[----:B------:R-:W-:Y:S05]  /*0990*/  @!P1 BRA `(.L_x_2) ;  /* 0x0000000000149947 */ /* 0x000fea0003800000 */
[----:B------:R-:W-:Y:S01]  /*09a0*/  ISETP.NE.AND P1, PT, R8, 0x2, PT ;  /* 0x000000020800780c */ /* 0x000fe20003f25270 */
[----:B------:R-:W2:-:S12]  /*09b0*/  LDG.E R17, desc[UR6][R14.64+0x4] ;  /* 0x000004060e117981 */ /* 0x000e98000c1e1900 */
[----:B------:R-:W3:Y:S01]  /*09c0*/  @P1 LDG.E R18, desc[UR6][R14.64+0x8] ;  /* 0x000008060e121981 */ /* 0x000ee2000c1e1900 */
[----:B--2---:R-:W-:-:S04]  /*09d0*/  IMAD R19, R16, R17, R19 ;  /* 0x0000001110137224 */ /* 0x004fc800078e0213 */
[----:B---3--:R-:W-:-:S07]  /*09e0*/  @P1 IMAD R19, R16, R18, R19 ;  /* 0x0000001210131224 */ /* 0x008fce00078e0213 */
.L_x_2:
[----:B------:R-:W-:Y:S05]  /*09f0*/  BSYNC.RECONVERGENT B0 ;  /* 0x0000000000007941 */ /* 0x000fea0003800200 */
.L_x_1:
[----:B------:R-:W-:-:S04]  /*0a00*/  IABS R14, R2 ;  /* 0x00000002000e7213 */ /* 0x000fc80000000000 */
[C---:B------:R-:W-:Y:S02]  /*0a10*/  ISETP.NE.AND P1, PT, R13.reuse, R14, PT ;  /* 0x0000000e0d00720c */ /* 0x040fe40003f25270 */
[----:B------:R-:W-:-:S11]  /*0a20*/  IADD3 R13, PT, PT, R13, 0x1, RZ ;  /* 0x000000010d0d7810 */ /* 0x000fd60007ffe0ff */
[----:B------:R-:W-:Y:S05]  /*0a30*/  @P1 BRA `(.L_x_7) ;  /* 0xfffffff8001c1947 */ /* 0x000fea000383ffff */
[----:B------:R-:W-:Y:S05]  /*0a40*/  @P2 BRA `(.L_x_8) ;  /* 0xfffffff400ec2947 */ /* 0x000fea000383ffff */
.L_x_0:
[----:B------:R-:W0:Y:S01]  /*0a50*/  LDC.64 R4, c[0x0][0x388] ;  /* 0x0000e200ff047b82 */ /* 0x000e220000000a00 */
[----:B------:R-:W-:-:S04]  /*0a60*/  IMAD R3, R3, UR9, R0 ;  /* 0x0000000903037c24 */ /* 0x000fc8000f8e0200 */
[----:B0-----:R-:W-:-:S05]  /*0a70*/  IMAD.WIDE R2, R3, 0x4, R4 ;  /* 0x0000000403027825 */ /* 0x001fca00078e0204 */
[----:B------:R-:W-:Y:S01]  /*0a80*/  STG.E desc[UR6][R2.64], R19 ;  /* 0x0000001302007986 */ /* 0x000fe2000c101906 */
[----:B------:R-:W-:Y:S05]  /*0a90*/  EXIT ;  /* 0x000000000000794d */ /* 0x000fea0003800000 */
.L_x_9:
[----:B------:R-:W-:-:S00]  /*0aa0*/  BRA `(.L_x_9) ;  /* 0xfffffffc00fc7947 */ /* 0x000fc0000383ffff */
[----:B------:R-:W-:-:S00]  /*0ab0*/  NOP ;  /* 0x0000000000007918 */ /* 0x000fc00000000000 */
        /* <DEDUP_REMOVED lines=12> */
.L_x_10:


//--------------------- .nv.shared.reserved.0     --------------------------
	.section	.nv.shared.reserved.0,"aw",@nobits
	.weak		__nv_reservedSMEM_offset_0_alias
	.size		__nv_reservedSMEM_offset_0_alias, 0, 64
	.other		__nv_reservedSMEM_offset_0_alias,@"STO_CUDA_RESERVED_SHARED STV_DEFAULT"
__nv_reservedSMEM_offset_0_alias:
	.zero		0
	.zero		64


//--------------------- .nv.constant0._Z11convolutionPiS_S_iiii --------------------------
	.section	.nv.constant0._Z11convolutionPiS_S_iiii,"a",@progbits
	.sectionflags	@""
	.align	4
.nv.constant0._Z11convolutionPiS_S_iiii:
	.zero		936


//--------------------- SYMBOLS --------------------------

	.type		.nv.reservedSmem.offset0,@object
	.size		.nv.reservedSmem.offset0,0x4
